//
// Generated by NVIDIA NVVM Compiler
//
// Compiler Build ID: CL-36424714
// Cuda compilation tools, release 13.0, V13.0.88
// Based on NVVM 20.0.0
//

.version 9.0
.target sm_100
.address_size 64

	// .globl	_ZN4hpco9unary_ops4cuda10elu_kernelEPfPKfi
.extern .shared .align 16 .b8 _ZN4hpco9unary_ops4cuda4smemE[];

.visible .entry _ZN4hpco9unary_ops4cuda10elu_kernelEPfPKfi(
	.param .u64 .ptr .align 1 _ZN4hpco9unary_ops4cuda10elu_kernelEPfPKfi_param_0,
	.param .u64 .ptr .align 1 _ZN4hpco9unary_ops4cuda10elu_kernelEPfPKfi_param_1,
	.param .u32 _ZN4hpco9unary_ops4cuda10elu_kernelEPfPKfi_param_2
)
{
	.reg .pred 	%p<2>;
	.reg .b32 	%r<9>;
	.reg .b32 	%f<9>;
	.reg .b64 	%rd<12>;

	ld.param.u64 	%rd1, [_ZN4hpco9unary_ops4cuda10elu_kernelEPfPKfi_param_0];
	ld.param.u64 	%rd2, [_ZN4hpco9unary_ops4cuda10elu_kernelEPfPKfi_param_1];
	cvta.to.global.u64 	%rd3, %rd2;
	mov.u32 	%r4, %ntid.x;
	mov.u32 	%r5, %ctaid.x;
	mul.lo.s32 	%r1, %r4, %r5;
	cvt.u64.u32 	%rd4, %r1;
	mov.u32 	%r2, %tid.x;
	cvt.u64.u32 	%rd5, %r2;
	add.s64 	%rd6, %rd4, %rd5;
	shl.b64 	%rd7, %rd6, 2;
	add.s64 	%rd8, %rd3, %rd7;
	ld.global.nc.f32 	%f4, [%rd8];
	shl.b32 	%r6, %r2, 2;
	mov.u32 	%r7, _ZN4hpco9unary_ops4cuda4smemE;
	add.s32 	%r3, %r7, %r6;
	st.shared.f32 	[%r3], %f4;
	barrier.sync 	0;
	ld.shared.f32 	%f8, [%r3];
	setp.gt.f32 	%p1, %f8, 0f00000000;
	@%p1 bra 	$L__BB0_2;
	mul.f32 	%f5, %f8, 0f3FB8AA3B;
	ex2.approx.f32 	%f6, %f5;
	add.f32 	%f8, %f6, 0fBF800000;
$L__BB0_2:
	cvta.to.global.u64 	%rd9, %rd1;
	st.shared.f32 	[%r3], %f8;
	barrier.sync 	0;
	ld.shared.f32 	%f7, [%r3];
	add.s32 	%r8, %r1, %r2;
	mul.wide.u32 	%rd10, %r8, 4;
	add.s64 	%rd11, %rd9, %rd10;
	st.global.f32 	[%rd11], %f7;
	ret;

}
	// .globl	_ZN4hpco9unary_ops4cuda11silu_kernelEPfPKfi
.visible .entry _ZN4hpco9unary_ops4cuda11silu_kernelEPfPKfi(
	.param .u64 .ptr .align 1 _ZN4hpco9unary_ops4cuda11silu_kernelEPfPKfi_param_0,
	.param .u64 .ptr .align 1 _ZN4hpco9unary_ops4cuda11silu_kernelEPfPKfi_param_1,
	.param .u32 _ZN4hpco9unary_ops4cuda11silu_kernelEPfPKfi_param_2
)
{
	.reg .b32 	%r<9>;
	.reg .b32 	%f<8>;
	.reg .b64 	%rd<12>;

	ld.param.u64 	%rd1, [_ZN4hpco9unary_ops4cuda11silu_kernelEPfPKfi_param_0];
	ld.param.u64 	%rd2, [_ZN4hpco9unary_ops4cuda11silu_kernelEPfPKfi_param_1];
	cvta.to.global.u64 	%rd3, %rd1;
	cvta.to.global.u64 	%rd4, %rd2;
	mov.u32 	%r1, %ntid.x;
	mov.u32 	%r2, %ctaid.x;
	mul.lo.s32 	%r3, %r1, %r2;
	cvt.u64.u32 	%rd5, %r3;
	mov.u32 	%r4, %tid.x;
	cvt.u64.u32 	%rd6, %r4;
	add.s64 	%rd7, %rd5, %rd6;
	shl.b64 	%rd8, %rd7, 2;
	add.s64 	%rd9, %rd4, %rd8;
	ld.global.nc.f32 	%f1, [%rd9];
	shl.b32 	%r5, %r4, 2;
	mov.u32 	%r6, _ZN4hpco9unary_ops4cuda4smemE;
	add.s32 	%r7, %r6, %r5;
	st.shared.f32 	[%r7], %f1;
	barrier.sync 	0;
	ld.shared.f32 	%f2, [%r7];
	mul.f32 	%f3, %f2, 0fBFB8AA3B;
	ex2.approx.f32 	%f4, %f3;
	add.f32 	%f5, %f4, 0f3F800000;
	div.rn.f32 	%f6, %f2, %f5;
	st.shared.f32 	[%r7], %f6;
	barrier.sync 	0;
	ld.shared.f32 	%f7, [%r7];
	add.s32 	%r8, %r3, %r4;
	mul.wide.u32 	%rd10, %r8, 4;
	add.s64 	%rd11, %rd3, %rd10;
	st.global.f32 	[%rd11], %f7;
	ret;

}


// ===== COMPILED SASS (sm_100) =====

	.target	sm_100

	.elftype	@"ET_EXEC"


//--------------------- .note.nv.tkinfo           --------------------------
	.section	.note.nv.tkinfo,"",@"SHT_NOTE"
	.sectionflags	@"SHF_NOTE_NV_TKINFO"
	.tkinfo
        /*0018*/ 	.word	0x00000002
        /*0030*/ 	.string	""
        /*0030*/ 	.string	"ptxas"
        /*0030*/ 	.string	"Cuda compilation tools, release 13.0, V13.0.88"
        /*0030*/ 	.string	"Build cuda_13.0.r13.0/compiler.36424714_0"
        /*0030*/ 	.string	"-arch sm_100 -m 64 "



//--------------------- .note.nv.cuinfo           --------------------------
	.section	.note.nv.cuinfo,"",@"SHT_NOTE"
	.sectionflags	@"SHF_NOTE_NV_CUINFO"
        /*0018*/ 	.short	0x0002
        /*001a*/ 	.short	0x0064
        /*001c*/ 	.short	0x0082
	.zero		2


//--------------------- .nv.info                  --------------------------
	.section	.nv.info,"",@"SHT_CUDA_INFO"
	.align	4


	//----- nvinfo : EIATTR_REGCOUNT
	.align		4
        /*0000*/ 	.byte	0x04, 0x2f
        /*0002*/ 	.short	(.L_1 - .L_0)
	.align		4
.L_0:
        /*0004*/ 	.word	index@(_ZN4hpco9unary_ops4cuda10elu_kernelEPfPKfi)
        /*0008*/ 	.word	0x0000000c


	//----- nvinfo : EIATTR_FRAME_SIZE
	.align		4
.L_1:
        /*000c*/ 	.byte	0x04, 0x11
        /*000e*/ 	.short	(.L_3 - .L_2)
	.align		4
.L_2:
        /*0010*/ 	.word	index@(_ZN4hpco9unary_ops4cuda10elu_kernelEPfPKfi)
        /*0014*/ 	.word	0x00000000


	//----- nvinfo : EIATTR_REGCOUNT
	.align		4
.L_3:
        /*0018*/ 	.byte	0x04, 0x2f
        /*001a*/ 	.short	(.L_5 - .L_4)
	.align		4
.L_4:
        /*001c*/ 	.word	index@(_ZN4hpco9unary_ops4cuda11silu_kernelEPfPKfi)
        /*0020*/ 	.word	0x00000011


	//----- nvinfo : EIATTR_FRAME_SIZE
	.align		4
.L_5:
        /*0024*/ 	.byte	0x04, 0x11
        /*0026*/ 	.short	(.L_7 - .L_6)
	.align		4
.L_6:
        /*0028*/ 	.word	index@($__internal_0_$__cuda_sm3x_div_rn_noftz_f32_slowpath)
        /*002c*/ 	.word	0x00000000


	//----- nvinfo : EIATTR_FRAME_SIZE
	.align		4
.L_7:
        /*0030*/ 	.byte	0x04, 0x11
        /*0032*/ 	.short	(.L_9 - .L_8)
	.align		4
.L_8:
        /*0034*/ 	.word	index@(_ZN4hpco9unary_ops4cuda11silu_kernelEPfPKfi)
        /*0038*/ 	.word	0x00000000


	//----- nvinfo : EIATTR_MIN_STACK_SIZE
	.align		4
.L_9:
        /*003c*/ 	.byte	0x04, 0x12
        /*003e*/ 	.short	(.L_11 - .L_10)
	.align		4
.L_10:
        /*0040*/ 	.word	index@(_ZN4hpco9unary_ops4cuda11silu_kernelEPfPKfi)
        /*0044*/ 	.word	0x00000000


	//----- nvinfo : EIATTR_MIN_STACK_SIZE
	.align		4
.L_11:
        /*0048*/ 	.byte	0x04, 0x12
        /*004a*/ 	.short	(.L_13 - .L_12)
	.align		4
.L_12:
        /*004c*/ 	.word	index@(_ZN4hpco9unary_ops4cuda10elu_kernelEPfPKfi)
        /*0050*/ 	.word	0x00000000
.L_13:


//--------------------- .nv.compat                --------------------------
	.section	.nv.compat,"",@"SHT_CUDA_COMPAT_INFO"
	.align	4
        /*0000*/ 	.byte	0x02, 0x09, 0x00, 0x00, 0x02, 0x02, 0x01, 0x00, 0x02, 0x05, 0x05, 0x00, 0x03, 0x07, 0x01, 0x01
        /*0010*/ 	.byte	0x02, 0x03, 0x00, 0x00, 0x02, 0x06, 0x01, 0x00, 0x04, 0x0b, 0x08, 0x00, 0x01, 0x00, 0x00, 0x00
        /*0020*/ 	.byte	0x00, 0x00, 0x00, 0x00


//--------------------- .nv.info._ZN4hpco9unary_ops4cuda11silu_kernelEPfPKfi --------------------------
	.section	.nv.info._ZN4hpco9unary_ops4cuda11silu_kernelEPfPKfi,"",@"SHT_CUDA_INFO"
	.sectionflags	@""
	.align	4


	//----- nvinfo : EIATTR_CUDA_API_VERSION
	.align		4
        /*0000*/ 	.byte	0x04, 0x37
        /*0002*/ 	.short	(.L_15 - .L_14)
.L_14:
        /*0004*/ 	.word	0x00000082


	//----- nvinfo : EIATTR_KPARAM_INFO
	.align		4
.L_15:
        /*0008*/ 	.byte	0x04, 0x17
        /*000a*/ 	.short	(.L_17 - .L_16)
.L_16:
        /*000c*/ 	.word	0x00000000
        /*0010*/ 	.short	0x0002
        /*0012*/ 	.short	0x0010
        /*0014*/ 	.byte	0x00, 0xf0, 0x11, 0x00


	//----- nvinfo : EIATTR_KPARAM_INFO
	.align		4
.L_17:
        /*0018*/ 	.byte	0x04, 0x17
        /*001a*/ 	.short	(.L_19 - .L_18)
.L_18:
        /*001c*/ 	.word	0x00000000
        /*0020*/ 	.short	0x0001
        /*0022*/ 	.short	0x0008
        /*0024*/ 	.byte	0x00, 0xf5, 0x21, 0x00


	//----- nvinfo : EIATTR_KPARAM_INFO
	.align		4
.L_19:
        /*0028*/ 	.byte	0x04, 0x17
        /*002a*/ 	.short	(.L_21 - .L_20)
.L_20:
        /*002c*/ 	.word	0x00000000
        /*0030*/ 	.short	0x0000
        /*0032*/ 	.short	0x0000
        /*0034*/ 	.byte	0x00, 0xf5, 0x21, 0x00


	//----- nvinfo : EIATTR_SPARSE_MMA_MASK
	.align		4
.L_21:
        /*0038*/ 	.byte	0x03, 0x50
        /*003a*/ 	.short	0x0000


	//----- nvinfo : EIATTR_MAXREG_COUNT
	.align		4
        /*003c*/ 	.byte	0x03, 0x1b
        /*003e*/ 	.short	0x00ff


	//----- nvinfo : EIATTR_NUM_BARRIERS
	.align		4
        /*0040*/ 	.byte	0x02, 0x4c
        /*0042*/ 	.byte	0x01
	.zero		1


	//----- nvinfo : EIATTR_MERCURY_ISA_VERSION
	.align		4
        /*0044*/ 	.byte	0x03, 0x5f
        /*0046*/ 	.short	0x0101


	//----- nvinfo : EIATTR_COOP_GROUP_MASK_REGIDS
	.align		4
        /*0048*/ 	.byte	0x04, 0x29
        /*004a*/ 	.short	(.L_23 - .L_22)


	//   ....[0]....
.L_22:
        /*004c*/ 	.word	0xffffffff


	//   ....[1]....
        /*0050*/ 	.word	0xffffffff


	//----- nvinfo : EIATTR_COOP_GROUP_INSTR_OFFSETS
	.align		4
.L_23:
        /*0054*/ 	.byte	0x04, 0x28
        /*0056*/ 	.short	(.L_25 - .L_24)


	//   ....[0]....
.L_24:
        /*0058*/ 	.word	0x00000120


	//   ....[1]....
        /*005c*/ 	.word	0x00000290


	//----- nvinfo : EIATTR_VRC_CTA_INIT_COUNT
	.align		4
.L_25:
        /*0060*/ 	.byte	0x02, 0x4a
	.zero		1
	.zero		1


	//----- nvinfo : EIATTR_EXIT_INSTR_OFFSETS
	.align		4
        /*0064*/ 	.byte	0x04, 0x1c
        /*0066*/ 	.short	(.L_27 - .L_26)


	//   ....[0]....
.L_26:
        /*0068*/ 	.word	0x000002d0


	//----- nvinfo : EIATTR_CRS_STACK_SIZE
	.align		4
.L_27:
        /*006c*/ 	.byte	0x04, 0x1e
        /*006e*/ 	.short	(.L_29 - .L_28)
.L_28:
        /*0070*/ 	.word	0x00000000


	//----- nvinfo : EIATTR_CBANK_PARAM_SIZE
	.align		4
.L_29:
        /*0074*/ 	.byte	0x03, 0x19
        /*0076*/ 	.short	0x0014


	//----- nvinfo : EIATTR_PARAM_CBANK
	.align		4
        /*0078*/ 	.byte	0x04, 0x0a
        /*007a*/ 	.short	(.L_31 - .L_30)
	.align		4
.L_30:
        /*007c*/ 	.word	index@(.nv.constant0._ZN4hpco9unary_ops4cuda11silu_kernelEPfPKfi)
        /*0080*/ 	.short	0x0380
        /*0082*/ 	.short	0x0014


	//----- nvinfo : EIATTR_SW_WAR
	.align		4
.L_31:
        /*0084*/ 	.byte	0x04, 0x36
        /*0086*/ 	.short	(.L_33 - .L_32)
.L_32:
        /*0088*/ 	.word	0x00000008
.L_33:


//--------------------- .nv.info._ZN4hpco9unary_ops4cuda10elu_kernelEPfPKfi --------------------------
	.section	.nv.info._ZN4hpco9unary_ops4cuda10elu_kernelEPfPKfi,"",@"SHT_CUDA_INFO"
	.sectionflags	@""
	.align	4


	//----- nvinfo : EIATTR_CUDA_API_VERSION
	.align		4
        /*0000*/ 	.byte	0x04, 0x37
        /*0002*/ 	.short	(.L_35 - .L_34)
.L_34:
        /*0004*/ 	.word	0x00000082


	//----- nvinfo : EIATTR_KPARAM_INFO
	.align		4
.L_35:
        /*0008*/ 	.byte	0x04, 0x17
        /*000a*/ 	.short	(.L_37 - .L_36)
.L_36:
        /*000c*/ 	.word	0x00000000
        /*0010*/ 	.short	0x0002
        /*0012*/ 	.short	0x0010
        /*0014*/ 	.byte	0x00, 0xf0, 0x11, 0x00


	//----- nvinfo : EIATTR_KPARAM_INFO
	.align		4
.L_37:
        /*0018*/ 	.byte	0x04, 0x17
        /*001a*/ 	.short	(.L_39 - .L_38)
.L_38:
        /*001c*/ 	.word	0x00000000
        /*0020*/ 	.short	0x0001
        /*0022*/ 	.short	0x0008
        /*0024*/ 	.byte	0x00, 0xf5, 0x21, 0x00


	//----- nvinfo : EIATTR_KPARAM_INFO
	.align		4
.L_39:
        /*0028*/ 	.byte	0x04, 0x17
        /*002a*/ 	.short	(.L_41 - .L_40)
.L_40:
        /*002c*/ 	.word	0x00000000
        /*0030*/ 	.short	0x0000
        /*0032*/ 	.short	0x0000
        /*0034*/ 	.byte	0x00, 0xf5, 0x21, 0x00


	//----- nvinfo : EIATTR_SPARSE_MMA_MASK
	.align		4
.L_41:
        /*0038*/ 	.byte	0x03, 0x50
        /*003a*/ 	.short	0x0000


	//----- nvinfo : EIATTR_MAXREG_COUNT
	.align		4
        /*003c*/ 	.byte	0x03, 0x1b
        /*003e*/ 	.short	0x00ff


	//----- nvinfo : EIATTR_NUM_BARRIERS
	.align		4
        /*0040*/ 	.byte	0x02, 0x4c
        /*0042*/ 	.byte	0x01
	.zero		1


	//----- nvinfo : EIATTR_MERCURY_ISA_VERSION
	.align		4
        /*0044*/ 	.byte	0x03, 0x5f
        /*0046*/ 	.short	0x0101


	//----- nvinfo : EIATTR_COOP_GROUP_MASK_REGIDS
	.align		4
        /*0048*/ 	.byte	0x04, 0x29
        /*004a*/ 	.short	(.L_43 - .L_42)


	//   ....[0]....
.L_42:
        /*004c*/ 	.word	0xffffffff


	//   ....[1]....
        /*0050*/ 	.word	0xffffffff


	//----- nvinfo : EIATTR_COOP_GROUP_INSTR_OFFSETS
	.align		4
.L_43:
        /*0054*/ 	.byte	0x04, 0x28
        /*0056*/ 	.short	(.L_45 - .L_44)


	//   ....[0]....
.L_44:
        /*0058*/ 	.word	0x00000130


	//   ....[1]....
        /*005c*/ 	.word	0x000001f0


	//----- nvinfo : EIATTR_VRC_CTA_INIT_COUNT
	.align		4
.L_45:
        /*0060*/ 	.byte	0x02, 0x4a
	.zero		1
	.zero		1


	//----- nvinfo : EIATTR_EXIT_INSTR_OFFSETS
	.align		4
        /*0064*/ 	.byte	0x04, 0x1c
        /*0066*/ 	.short	(.L_47 - .L_46)


	//   ....[0]....
.L_46:
        /*0068*/ 	.word	0x00000230


	//----- nvinfo : EIATTR_CBANK_PARAM_SIZE
	.align		4
.L_47:
        /*006c*/ 	.byte	0x03, 0x19
        /*006e*/ 	.short	0x0014


	//----- nvinfo : EIATTR_PARAM_CBANK
	.align		4
        /*0070*/ 	.byte	0x04, 0x0a
        /*0072*/ 	.short	(.L_49 - .L_48)
	.align		4
.L_48:
        /*0074*/ 	.word	index@(.nv.constant0._ZN4hpco9unary_ops4cuda10elu_kernelEPfPKfi)
        /*0078*/ 	.short	0x0380
        /*007a*/ 	.short	0x0014


	//----- nvinfo : EIATTR_SW_WAR
	.align		4
.L_49:
        /*007c*/ 	.byte	0x04, 0x36
        /*007e*/ 	.short	(.L_51 - .L_50)
.L_50:
        /*0080*/ 	.word	0x00000008
.L_51:


//--------------------- .nv.callgraph             --------------------------
	.section	.nv.callgraph,"",@"SHT_CUDA_CALLGRAPH"
	.align	4
	.sectionentsize	8
	.align		4
        /*0000*/ 	.word	0x00000000
	.align		4
        /*0004*/ 	.word	0xffffffff
	.align		4
        /*0008*/ 	.word	0x00000000
	.align		4
        /*000c*/ 	.word	0xfffffffe
	.align		4
        /*0010*/ 	.word	0x00000000
	.align		4
        /*0014*/ 	.word	0xfffffffd
	.align		4
        /*0018*/ 	.word	0x00000000
	.align		4
        /*001c*/ 	.word	0xfffffffc


//--------------------- .text._ZN4hpco9unary_ops4cuda11silu_kernelEPfPKfi --------------------------
	.section	.text._ZN4hpco9unary_ops4cuda11silu_kernelEPfPKfi,"ax",@progbits
	.align	128
        .global         _ZN4hpco9unary_ops4cuda11silu_kernelEPfPKfi
        .type           _ZN4hpco9unary_ops4cuda11silu_kernelEPfPKfi,@function
        .size           _ZN4hpco9unary_ops4cuda11silu_kernelEPfPKfi,(.L_x_15 - _ZN4hpco9unary_ops4cuda11silu_kernelEPfPKfi)
        .other          _ZN4hpco9unary_ops4cuda11silu_kernelEPfPKfi,@"STO_CUDA_ENTRY STV_DEFAULT"
_ZN4hpco9unary_ops4cuda11silu_kernelEPfPKfi:
.text._ZN4hpco9unary_ops4cuda11silu_kernelEPfPKfi:
[----:B------:R-:W-:Y:S01]  /*0000*/  LDC R1, c[0x0][0x37c] ;  /* 0x0000df00ff017b82 */ /* 0x000fe20000000800 */
[----:B------:R-:W0:Y:S07]  /*0010*/  S2R R2, SR_TID.X ;  /* 0x0000000000027919 */ /* 0x000e2e0000002100 */
[----:B------:R-:W1:Y:S01]  /*0020*/  S2UR UR5, SR_CTAID.X ;  /* 0x00000000000579c3 */ /* 0x000e620000002500 */
[----:B------:R-:W1:Y:S01]  /*0030*/  LDCU UR4, c[0x0][0x360] ;  /* 0x00006c00ff0477ac */ /* 0x000e620008000800 */
[----:B------:R-:W2:Y:S01]  /*0040*/  LDCU.64 UR6, c[0x0][0x388] ;  /* 0x00007100ff0677ac */ /* 0x000ea20008000a00 */
[----:B------:R-:W3:Y:S01]  /*0050*/  LDCU.64 UR8, c[0x0][0x358] ;  /* 0x00006b00ff0877ac */ /* 0x000ee20008000a00 */
[----:B-1----:R-:W-:-:S06]  /*0060*/  UIMAD UR4, UR4, UR5, URZ ;  /* 0x00000005040472a4 */ /* 0x002fcc000f8e02ff */
[----:B0-----:R-:W-:-:S05]  /*0070*/  IADD3 R0, P0, PT, R2, UR4, RZ ;  /* 0x0000000402007c10 */ /* 0x001fca000ff1e0ff */
[----:B------:R-:W-:Y:S01]  /*0080*/  IMAD.X R3, RZ, RZ, RZ, P0 ;  /* 0x000000ffff037224 */ /* 0x000fe200000e06ff */
[----:B--2---:R-:W-:-:S04]  /*0090*/  LEA R6, P0, R0, UR6, 0x2 ;  /* 0x0000000600067c11 */ /* 0x004fc8000f8010ff */
[----:B------:R-:W-:-:S06]  /*00a0*/  LEA.HI.X R7, R0, UR7, R3, 0x2, P0 ;  /* 0x0000000700077c11 */ /* 0x000fcc00080f1403 */
[----:B---3--:R-:W2:Y:S01]  /*00b0*/  LDG.E.CONSTANT R7, desc[UR8][R6.64] ;  /* 0x0000000806077981 */ /* 0x008ea2000c1e9900 */
[----:B------:R-:W0:Y:S01]  /*00c0*/  S2UR UR6, SR_CgaCtaId ;  /* 0x00000000000679c3 */ /* 0x000e220000008800 */
[----:B------:R-:W-:Y:S01]  /*00d0*/  UMOV UR5, 0x400 ;  /* 0x0000040000057882 */ /* 0x000fe20000000000 */
[----:B------:R-:W-:Y:S01]  /*00e0*/  BSSY.RECONVERGENT B0, `(.L_x_0) ;  /* 0x0000017000007945 */ /* 0x000fe20003800200 */
[----:B0-----:R-:W-:-:S06]  /*00f0*/  ULEA UR5, UR6, UR5, 0x18 ;  /* 0x0000000506057291 */ /* 0x001fcc000f8ec0ff */
[----:B------:R-:W-:-:S05]  /*0100*/  LEA R4, R2, UR5, 0x2 ;  /* 0x0000000502047c11 */ /* 0x000fca000f8e10ff */
[----:B--2---:R-:W-:Y:S01]  /*0110*/  STS [R4], R7 ;  /* 0x0000000704007388 */ /* 0x004fe20000000800 */
[----:B------:R-:W-:Y:S06]  /*0120*/  BAR.SYNC.DEFER_BLOCKING 0x0 ;  /* 0x0000000000007b1d */ /* 0x000fec0000010000 */
[----:B------:R-:W0:Y:S02]  /*0130*/  LDS R0, [R4] ;  /* 0x0000000004007984 */ /* 0x000e240000000800 */
[----:B0-----:R-:W-:-:S05]  /*0140*/  FMUL R3, R0, -1.4426950216293334961 ;  /* 0xbfb8aa3b00037820 */ /* 0x001fca0000400000 */
[----:B------:R-:W-:-:S13]  /*0150*/  FSETP.GEU.AND P0, PT, R3, -126, PT ;  /* 0xc2fc00000300780b */ /* 0x000fda0003f0e000 */
[----:B------:R-:W-:-:S04]  /*0160*/  @!P0 FMUL R3, R3, 0.5 ;  /* 0x3f00000003038820 */ /* 0x000fc80000400000 */
[----:B------:R-:W0:Y:S02]  /*0170*/  MUFU.EX2 R5, R3 ;  /* 0x0000000300057308 */ /* 0x000e240000000800 */
[----:B0-----:R-:W-:-:S04]  /*0180*/  @!P0 FMUL R5, R5, R5 ;  /* 0x0000000505058220 */ /* 0x001fc80000400000 */
[----:B------:R-:W-:-:S04]  /*0190*/  FADD R5, R5, 1 ;  /* 0x3f80000005057421 */ /* 0x000fc80000000000 */
[----:B------:R-:W0:Y:S08]  /*01a0*/  MUFU.RCP R6, R5 ;  /* 0x0000000500067308 */ /* 0x000e300000001000 */
[----:B------:R-:W1:Y:S01]  /*01b0*/  FCHK P0, R0, R5 ;  /* 0x0000000500007302 */ /* 0x000e620000000000 */
[----:B0-----:R-:W-:-:S04]  /*01c0*/  FFMA R9, -R5, R6, 1 ;  /* 0x3f80000005097423 */ /* 0x001fc80000000106 */
[----:B------:R-:W-:-:S04]  /*01d0*/  FFMA R9, R6, R9, R6 ;  /* 0x0000000906097223 */ /* 0x000fc80000000006 */
[----:B------:R-:W-:-:S04]  /*01e0*/  FFMA R6, R0, R9, RZ ;  /* 0x0000000900067223 */ /* 0x000fc800000000ff */
[----:B------:R-:W-:-:S04]  /*01f0*/  FFMA R7, -R5, R6, R0 ;  /* 0x0000000605077223 */ /* 0x000fc80000000100 */
[----:B------:R-:W-:Y:S01]  /*0200*/  FFMA R9, R9, R7, R6 ;  /* 0x0000000709097223 */ /* 0x000fe20000000006 */
[----:B-1----:R-:W-:Y:S06]  /*0210*/  @!P0 BRA `(.L_x_1) ;  /* 0x00000000000c8947 */ /* 0x002fec0003800000 */
[----:B------:R-:W-:-:S07]  /*0220*/  MOV R6, 0x240 ;  /* 0x0000024000067802 */ /* 0x000fce0000000f00 */
[----:B------:R-:W-:Y:S05]  /*0230*/  CALL.REL.NOINC `($__internal_0_$__cuda_sm3x_div_rn_noftz_f32_slowpath) ;  /* 0x0000000000287944 */ /* 0x000fea0003c00000 */
[----:B------:R-:W-:-:S07]  /*0240*/  IMAD.MOV.U32 R9, RZ, RZ, R0 ;  /* 0x000000ffff097224 */ /* 0x000fce00078e0000 */
.L_x_1:
[----:B------:R-:W-:Y:S05]  /*0250*/  BSYNC.RECONVERGENT B0 ;  /* 0x0000000000007941 */ /* 0x000fea0003800200 */
.L_x_0:
[----:B------:R-:W-:Y:S01]  /*0260*/  STS [R4], R9 ;  /* 0x0000000904007388 */ /* 0x000fe20000000800 */
[----:B------:R-:W0:Y:S01]  /*0270*/  LDC.64 R6, c[0x0][0x380] ;  /* 0x0000e000ff067b82 */ /* 0x000e220000000a00 */
[----:B------:R-:W-:-:S07]  /*0280*/  VIADD R3, R2, UR4 ;  /* 0x0000000402037c36 */ /* 0x000fce0008000000 */
[----:B------:R-:W-:Y:S06]  /*0290*/  BAR.SYNC.DEFER_BLOCKING 0x0 ;  /* 0x0000000000007b1d */ /* 0x000fec0000010000 */
[----:B------:R-:W1:Y:S01]  /*02a0*/  LDS R5, [R4] ;  /* 0x0000000004057984 */ /* 0x000e620000000800 */
[----:B0-----:R-:W-:-:S05]  /*02b0*/  IMAD.WIDE.U32 R2, R3, 0x4, R6 ;  /* 0x0000000403027825 */ /* 0x001fca00078e0006 */
[----:B-1----:R-:W-:Y:S01]  /*02c0*/  STG.E desc[UR8][R2.64], R5 ;  /* 0x0000000502007986 */ /* 0x002fe2000c101908 */
[----:B------:R-:W-:Y:S05]  /*02d0*/  EXIT ;  /* 0x000000000000794d */ /* 0x000fea0003800000 */
        .weak           $__internal_0_$__cuda_sm3x_div_rn_noftz_f32_slowpath
        .type           $__internal_0_$__cuda_sm3x_div_rn_noftz_f32_slowpath,@function
        .size           $__internal_0_$__cuda_sm3x_div_rn_noftz_f32_slowpath,(.L_x_15 - $__internal_0_$__cuda_sm3x_div_rn_noftz_f32_slowpath)
$__internal_0_$__cuda_sm3x_div_rn_noftz_f32_slowpath:
[----:B------:R-:W-:Y:S01]  /*02e0*/  SHF.R.U32.HI R7, RZ, 0x17, R5 ;  /* 0x00000017ff077819 */ /* 0x000fe20000011605 */
[----:B------:R-:W-:Y:S01]  /*02f0*/  BSSY.RECONVERGENT B1, `(.L_x_2) ;  /* 0x0000064000017945 */ /* 0x000fe20003800200 */
[--C-:B------:R-:W-:Y:S01]  /*0300*/  SHF.R.U32.HI R3, RZ, 0x17, R0.reuse ;  /* 0x00000017ff037819 */ /* 0x100fe20000011600 */
[----:B------:R-:W-:Y:S01]  /*0310*/  IMAD.MOV.U32 R9, RZ, RZ, R0 ;  /* 0x000000ffff097224 */ /* 0x000fe200078e0000 */
[----:B------:R-:W-:Y:S02]  /*0320*/  LOP3.LUT R8, R7, 0xff, RZ, 0xc0, !PT ;  /* 0x000000ff07087812 */ /* 0x000fe400078ec0ff */
[----:B------:R-:W-:-:S03]  /*0330*/  LOP3.LUT R7, R3, 0xff, RZ, 0xc0, !PT ;  /* 0x000000ff03077812 */ /* 0x000fc600078ec0ff */
[----:B------:R-:W-:Y:S02]  /*0340*/  VIADD R12, R8, 0xffffffff ;  /* 0xffffffff080c7836 */ /* 0x000fe40000000000 */
[----:B------:R-:W-:-:S03]  /*0350*/  VIADD R11, R7, 0xffffffff ;  /* 0xffffffff070b7836 */ /* 0x000fc60000000000 */
[----:B------:R-:W-:-:S04]  /*0360*/  ISETP.GT.U32.AND P0, PT, R12, 0xfd, PT ;  /* 0x000000fd0c00780c */ /* 0x000fc80003f04070 */
[----:B------:R-:W-:-:S13]  /*0370*/  ISETP.GT.U32.OR P0, PT, R11, 0xfd, P0 ;  /* 0x000000fd0b00780c */ /* 0x000fda0000704470 */
[----:B------:R-:W-:Y:S01]  /*0380*/  @!P0 IMAD.MOV.U32 R10, RZ, RZ, RZ ;  /* 0x000000ffff0a8224 */ /* 0x000fe200078e00ff */
[----:B------:R-:W-:Y:S06]  /*0390*/  @!P0 BRA `(.L_x_3) ;  /* 0x0000000000608947 */ /* 0x000fec0003800000 */
[----:B------:R-:W-:Y:S01]  /*03a0*/  FSETP.GTU.FTZ.AND P0, PT, |R0|, +INF , PT ;  /* 0x7f8000000000780b */ /* 0x000fe20003f1c200 */
[----:B------:R-:W-:Y:S01]  /*03b0*/  IMAD.MOV.U32 R3, RZ, RZ, R5 ;  /* 0x000000ffff037224 */ /* 0x000fe200078e0005 */
[----:B------:R-:W-:-:S04]  /*03c0*/  FSETP.GTU.FTZ.AND P1, PT, |R5|, +INF , PT ;  /* 0x7f8000000500780b */ /* 0x000fc80003f3c200 */
[----:B------:R-:W-:-:S13]  /*03d0*/  PLOP3.LUT P0, PT, P0, P1, PT, 0xf8, 0x8f ;  /* 0x00000000008f781c */ /* 0x000fda0000703f70 */
[----:B------:R-:W-:Y:S05]  /*03e0*/  @P0 BRA `(.L_x_4) ;  /* 0x00000004004c0947 */ /* 0x000fea0003800000 */
[----:B------:R-:W-:-:S13]  /*03f0*/  LOP3.LUT P0, RZ, R5, 0x7fffffff, R9, 0xc8, !PT ;  /* 0x7fffffff05ff7812 */ /* 0x000fda000780c809 */
[----:B------:R-:W-:Y:S05]  /*0400*/  @!P0 BRA `(.L_x_5) ;  /* 0x00000004003c8947 */ /* 0x000fea0003800000 */
[C---:B------:R-:W-:Y:S02]  /*0410*/  FSETP.NEU.FTZ.AND P2, PT, |R0|.reuse, +INF , PT ;  /* 0x7f8000000000780b */ /* 0x040fe40003f5d200 */
[----:B------:R-:W-:Y:S02]  /*0420*/  FSETP.NEU.FTZ.AND P1, PT, |R3|, +INF , PT ;  /* 0x7f8000000300780b */ /* 0x000fe40003f3d200 */
[----:B------:R-:W-:-:S11]  /*0430*/  FSETP.NEU.FTZ.AND P0, PT, |R0|, +INF , PT ;  /* 0x7f8000000000780b */ /* 0x000fd60003f1d200 */
[----:B------:R-:W-:Y:S05]  /*0440*/  @!P1 BRA !P2, `(.L_x_5) ;  /* 0x00000004002c9947 */ /* 0x000fea0005000000 */
[----:B------:R-:W-:-:S04]  /*0450*/  LOP3.LUT P2, RZ, R9, 0x7fffffff, RZ, 0xc0, !PT ;  /* 0x7fffffff09ff7812 */ /* 0x000fc8000784c0ff */
[----:B------:R-:W-:-:S13]  /*0460*/  PLOP3.LUT P1, PT, P1, P2, PT, 0x2f, 0xf2 ;  /* 0x0000000000f2781c */ /* 0x000fda0000f24577 */
[----:B------:R-:W-:Y:S05]  /*0470*/  @P1 BRA `(.L_x_6) ;  /* 0x0000000400181947 */ /* 0x000fea0003800000 */
[----:B------:R-:W-:-:S04]  /*0480*/  LOP3.LUT P1, RZ, R5, 0x7fffffff, RZ, 0xc0, !PT ;  /* 0x7fffffff05ff7812 */ /* 0x000fc8000782c0ff */
[----:B------:R-:W-:-:S13]  /*0490*/  PLOP3.LUT P0, PT, P0, P1, PT, 0x2f, 0xf2 ;  /* 0x0000000000f2781c */ /* 0x000fda0000702577 */
[----:B------:R-:W-:Y:S05]  /*04a0*/  @P0 BRA `(.L_x_7) ;  /* 0x0000000400000947 */ /* 0x000fea0003800000 */
[----:B------:R-:W-:Y:S02]  /*04b0*/  ISETP.GE.AND P0, PT, R11, RZ, PT ;  /* 0x000000ff0b00720c */ /* 0x000fe40003f06270 */
[----:B------:R-:W-:-:S11]  /*04c0*/  ISETP.GE.AND P1, PT, R12, RZ, PT ;  /* 0x000000ff0c00720c */ /* 0x000fd60003f26270 */
[----:B------:R-:W-:Y:S02]  /*04d0*/  @P0 IMAD.MOV.U32 R10, RZ, RZ, RZ ;  /* 0x000000ffff0a0224 */ /* 0x000fe400078e00ff */
[----:B------:R-:W-:Y:S01]  /*04e0*/  @!P0 FFMA R9, R0, 1.84467440737095516160e+19, RZ ;  /* 0x5f80000000098823 */ /* 0x000fe200000000ff */
[----:B------:R-:W-:Y:S02]  /*04f0*/  @!P0 IMAD.MOV.U32 R10, RZ, RZ, -0x40 ;  /* 0xffffffc0ff0a8424 */ /* 0x000fe400078e00ff */
[----:B------:R-:W-:Y:S02]  /*0500*/  @!P1 FFMA R5, R3, 1.84467440737095516160e+19, RZ ;  /* 0x5f80000003059823 */ /* 0x000fe400000000ff */
[----:B------:R-:W-:-:S07]  /*0510*/  @!P1 VIADD R10, R10, 0x40 ;  /* 0x000000400a0a9836 */ /* 0x000fce0000000000 */
.L_x_3:
[----:B------:R-:W-:Y:S01]  /*0520*/  LEA R0, R8, 0xc0800000, 0x17 ;  /* 0xc080000008007811 */ /* 0x000fe200078eb8ff */
[----:B------:R-:W-:Y:S01]  /*0530*/  VIADD R7, R7, 0xffffff81 ;  /* 0xffffff8107077836 */ /* 0x000fe20000000000 */
[----:B------:R-:W-:Y:S03]  /*0540*/  BSSY.RECONVERGENT B2, `(.L_x_8) ;  /* 0x0000035000027945 */ /* 0x000fe60003800200 */
[----:B------:R-:W-:Y:S02]  /*0550*/  IMAD.IADD R5, R5, 0x1, -R0 ;  /* 0x0000000105057824 */ /* 0x000fe400078e0a00 */
[C---:B------:R-:W-:Y:S01]  /*0560*/  IMAD R0, R7.reuse, -0x800000, R9 ;  /* 0xff80000007007824 */ /* 0x040fe200078e0209 */
[----:B------:R-:W-:Y:S01]  /*0570*/  IADD3 R7, PT, PT, R7, 0x7f, -R8 ;  /* 0x0000007f07077810 */ /* 0x000fe20007ffe808 */
[----:B------:R-:W0:Y:S01]  /*0580*/  MUFU.RCP R3, R5 ;  /* 0x0000000500037308 */ /* 0x000e220000001000 */
[----:B------:R-:W-:-:S03]  /*0590*/  FADD.FTZ R11, -R5, -RZ ;  /* 0x800000ff050b7221 */ /* 0x000fc60000010100 */
[----:B------:R-:W-:Y:S02]  /*05a0*/  IMAD.IADD R7, R7, 0x1, R10 ;  /* 0x0000000107077824 */ /* 0x000fe400078e020a */
[----:B0-----:R-:W-:-:S04]  /*05b0*/  FFMA R12, R3, R11, 1 ;  /* 0x3f800000030c7423 */ /* 0x001fc8000000000b */
[----:B------:R-:W-:-:S04]  /*05c0*/  FFMA R14, R3, R12, R3 ;  /* 0x0000000c030e7223 */ /* 0x000fc80000000003 */
[----:B------:R-:W-:-:S04]  /*05d0*/  FFMA R3, R0, R14, RZ ;  /* 0x0000000e00037223 */ /* 0x000fc800000000ff */
[----:B------:R-:W-:-:S04]  /*05e0*/  FFMA R12, R11, R3, R0 ;  /* 0x000000030b0c7223 */ /* 0x000fc80000000000 */
[----:B------:R-:W-:-:S04]  /*05f0*/  FFMA R9, R14, R12, R3 ;  /* 0x0000000c0e097223 */ /* 0x000fc80000000003 */
[----:B------:R-:W-:-:S04]  /*0600*/  FFMA R12, R11, R9, R0 ;  /* 0x000000090b0c7223 */ /* 0x000fc80000000000 */
[----:B------:R-:W-:-:S05]  /*0610*/  FFMA R0, R14, R12, R9 ;  /* 0x0000000c0e007223 */ /* 0x000fca0000000009 */
[----:B------:R-:W-:-:S04]  /*0620*/  SHF.R.U32.HI R3, RZ, 0x17, R0 ;  /* 0x00000017ff037819 */ /* 0x000fc80000011600 */
[----:B------:R-:W-:-:S05]  /*0630*/  LOP3.LUT R3, R3, 0xff, RZ, 0xc0, !PT ;  /* 0x000000ff03037812 */ /* 0x000fca00078ec0ff */
[----:B------:R-:W-:-:S04]  /*0640*/  IMAD.IADD R11, R3, 0x1, R7 ;  /* 0x00000001030b7824 */ /* 0x000fc800078e0207 */
[----:B------:R-:W-:-:S05]  /*0650*/  VIADD R3, R11, 0xffffffff ;  /* 0xffffffff0b037836 */ /* 0x000fca0000000000 */
[----:B------:R-:W-:-:S13]  /*0660*/  ISETP.GE.U32.AND P0, PT, R3, 0xfe, PT ;  /* 0x000000fe0300780c */ /* 0x000fda0003f06070 */
[----:B------:R-:W-:Y:S05]  /*0670*/  @!P0 BRA `(.L_x_9) ;  /* 0x0000000000808947 */ /* 0x000fea0003800000 */
[----:B------:R-:W-:-:S13]  /*0680*/  ISETP.GT.AND P0, PT, R11, 0xfe, PT ;  /* 0x000000fe0b00780c */ /* 0x000fda0003f04270 */
[----:B------:R-:W-:Y:S05]  /*0690*/  @P0 BRA `(.L_x_10) ;  /* 0x00000000006c0947 */ /* 0x000fea0003800000 */
[----:B------:R-:W-:-:S13]  /*06a0*/  ISETP.GE.AND P0, PT, R11, 0x1, PT ;  /* 0x000000010b00780c */ /* 0x000fda0003f06270 */
[----:B------:R-:W-:Y:S05]  /*06b0*/  @P0 BRA `(.L_x_11) ;  /* 0x0000000000740947 */ /* 0x000fea0003800000 */
[----:B------:R-:W-:Y:S02]  /*06c0*/  ISETP.GE.AND P0, PT, R11, -0x18, PT ;  /* 0xffffffe80b00780c */ /* 0x000fe40003f06270 */
[----:B------:R-:W-:-:S11]  /*06d0*/  LOP3.LUT R0, R0, 0x80000000, RZ, 0xc0, !PT ;  /* 0x8000000000007812 */ /* 0x000fd600078ec0ff */
[----:B------:R-:W-:Y:S05]  /*06e0*/  @!P0 BRA `(.L_x_11) ;  /* 0x0000000000688947 */ /* 0x000fea0003800000 */
[CCC-:B------:R-:W-:Y:S01]  /*06f0*/  FFMA.RZ R3, R14.reuse, R12.reuse, R9.reuse ;  /* 0x0000000c0e037223 */ /* 0x1c0fe2000000c009 */
[C---:B------:R-:W-:Y:S02]  /*0700*/  VIADD R10, R11.reuse, 0x20 ;  /* 0x000000200b0a7836 */ /* 0x040fe40000000000 */
[CC--:B------:R-:W-:Y:S01]  /*0710*/  FFMA.RM R8, R14.reuse, R12.reuse, R9 ;  /* 0x0000000c0e087223 */ /* 0x0c0fe20000004009 */
[----:B------:R-:W-:Y:S01]  /*0720*/  IMAD.MOV R7, RZ, RZ, -R11 ;  /* 0x000000ffff077224 */ /* 0x000fe200078e0a0b */
[----:B------:R-:W-:Y:S02]  /*0730*/  ISETP.NE.AND P2, PT, R11, RZ, PT ;  /* 0x000000ff0b00720c */ /* 0x000fe40003f45270 */
[----:B------:R-:W-:Y:S01]  /*0740*/  LOP3.LUT R5, R3, 0x7fffff, RZ, 0xc0, !PT ;  /* 0x007fffff03057812 */ /* 0x000fe200078ec0ff */
[----:B------:R-:W-:Y:S01]  /*0750*/  FFMA.RP R3, R14, R12, R9 ;  /* 0x0000000c0e037223 */ /* 0x000fe20000008009 */
[----:B------:R-:W-:Y:S02]  /*0760*/  ISETP.NE.AND P1, PT, R11, RZ, PT ;  /* 0x000000ff0b00720c */ /* 0x000fe40003f25270 */
[----:B------:R-:W-:-:S02]  /*0770*/  LOP3.LUT R5, R5, 0x800000, RZ, 0xfc, !PT ;  /* 0x0080000005057812 */ /* 0x000fc400078efcff */
[----:B------:R-:W-:Y:S02]  /*0780*/  FSETP.NEU.FTZ.AND P0, PT, R3, R8, PT ;  /* 0x000000080300720b */ /* 0x000fe40003f1d000 */
[----:B------:R-:W-:Y:S02]  /*0790*/  SHF.L.U32 R10, R5, R10, RZ ;  /* 0x0000000a050a7219 */ /* 0x000fe400000006ff */
[----:B------:R-:W-:Y:S02]  /*07a0*/  SEL R8, R7, RZ, P2 ;  /* 0x000000ff07087207 */ /* 0x000fe40001000000 */
[----:B------:R-:W-:Y:S02]  /*07b0*/  ISETP.NE.AND P1, PT, R10, RZ, P1 ;  /* 0x000000ff0a00720c */ /* 0x000fe40000f25270 */
[----:B------:R-:W-:Y:S02]  /*07c0*/  SHF.R.U32.HI R8, RZ, R8, R5 ;  /* 0x00000008ff087219 */ /* 0x000fe40000011605 */
[----:B------:R-:W-:-:S02]  /*07d0*/  PLOP3.LUT P0, PT, P0, P1, PT, 0xf8, 0x8f ;  /* 0x00000000008f781c */ /* 0x000fc40000703f70 */
[----:B------:R-:W-:Y:S02]  /*07e0*/  SHF.R.U32.HI R10, RZ, 0x1, R8 ;  /* 0x00000001ff0a7819 */ /* 0x000fe40000011608 */
[----:B------:R-:W-:-:S04]  /*07f0*/  SEL R3, RZ, 0x1, !P0 ;  /* 0x00000001ff037807 */ /* 0x000fc80004000000 */
[----:B------:R-:W-:-:S04]  /*0800*/  LOP3.LUT R3, R3, 0x1, R10, 0xf8, !PT ;  /* 0x0000000103037812 */ /* 0x000fc800078ef80a */
[----:B------:R-:W-:-:S05]  /*0810*/  LOP3.LUT R3, R3, R8, RZ, 0xc0, !PT ;  /* 0x0000000803037212 */ /* 0x000fca00078ec0ff */
[----:B------:R-:W-:-:S05]  /*0820*/  IMAD.IADD R3, R10, 0x1, R3 ;  /* 0x000000010a037824 */ /* 0x000fca00078e0203 */
[----:B------:R-:W-:Y:S01]  /*0830*/  LOP3.LUT R0, R3, R0, RZ, 0xfc, !PT ;  /* 0x0000000003007212 */ /* 0x000fe200078efcff */
[----:B------:R-:W-:Y:S06]  /*0840*/  BRA `(.L_x_11) ;  /* 0x0000000000107947 */ /* 0x000fec0003800000 */
.L_x_10:
[----:B------:R-:W-:-:S04]  /*0850*/  LOP3.LUT R0, R0, 0x80000000, RZ, 0xc0, !PT ;  /* 0x8000000000007812 */ /* 0x000fc800078ec0ff */
[----:B------:R-:W-:Y:S01]  /*0860*/  LOP3.LUT R0, R0, 0x7f800000, RZ, 0xfc, !PT ;  /* 0x7f80000000007812 */ /* 0x000fe200078efcff */
[----:B------:R-:W-:Y:S06]  /*0870*/  BRA `(.L_x_11) ;  /* 0x0000000000047947 */ /* 0x000fec0003800000 */
.L_x_9:
[----:B------:R-:W-:-:S07]  /*0880*/  IMAD R0, R7, 0x800000, R0 ;  /* 0x0080000007007824 */ /* 0x000fce00078e0200 */
.L_x_11:
[----:B------:R-:W-:Y:S05]  /*0890*/  BSYNC.RECONVERGENT B2 ;  /* 0x0000000000027941 */ /* 0x000fea0003800200 */
.L_x_8:
[----:B------:R-:W-:Y:S05]  /*08a0*/  BRA `(.L_x_12) ;  /* 0x0000000000207947 */ /* 0x000fea0003800000 */
.L_x_7:
[----:B------:R-:W-:-:S04]  /*08b0*/  LOP3.LUT R0, R5, 0x80000000, R9, 0x48, !PT ;  /* 0x8000000005007812 */ /* 0x000fc800078e4809 */
[----:B------:R-:W-:Y:S01]  /*08c0*/  LOP3.LUT R0, R0, 0x7f800000, RZ, 0xfc, !PT ;  /* 0x7f80000000007812 */ /* 0x000fe200078efcff */
[----:B------:R-:W-:Y:S06]  /*08d0*/  BRA `(.L_x_12) ;  /* 0x0000000000147947 */ /* 0x000fec0003800000 */
.L_x_6:
[----:B------:R-:W-:Y:S01]  /*08e0*/  LOP3.LUT R0, R5, 0x80000000, R9, 0x48, !PT ;  /* 0x8000000005007812 */ /* 0x000fe200078e4809 */
[----:B------:R-:W-:Y:S06]  /*08f0*/  BRA `(.L_x_12) ;  /* 0x00000000000c7947 */ /* 0x000fec0003800000 */
.L_x_5:
[----:B------:R-:W0:Y:S01]  /*0900*/  MUFU.RSQ R0, -QNAN ;  /* 0xffc0000000007908 */ /* 0x000e220000001400 */
[----:B------:R-:W-:Y:S05]  /*0910*/  BRA `(.L_x_12) ;  /* 0x0000000000047947 */ /* 0x000fea0003800000 */
.L_x_4:
[----:B------:R-:W-:-:S07]  /*0920*/  FADD.FTZ R0, R0, R3 ;  /* 0x0000000300007221 */ /* 0x000fce0000010000 */
.L_x_12:
[----:B------:R-:W-:Y:S05]  /*0930*/  BSYNC.RECONVERGENT B1 ;  /* 0x0000000000017941 */ /* 0x000fea0003800200 */
.L_x_2:
[----:B------:R-:W-:-:S04]  /*0940*/  IMAD.MOV.U32 R7, RZ, RZ, 0x0 ;  /* 0x00000000ff077424 */ /* 0x000fc800078e00ff */
[----:B0-----:R-:W-:Y:S05]  /*0950*/  RET.REL.NODEC R6 `(_ZN4hpco9unary_ops4cuda11silu_kernelEPfPKfi) ;  /* 0xfffffff406a87950 */ /* 0x001fea0003c3ffff */
.L_x_13:
[----:B------:R-:W-:-:S00]  /*0960*/  BRA `(.L_x_13) ;  /* 0xfffffffc00fc7947 */ /* 0x000fc0000383ffff */
[----:B------:R-:W-:-:S00]  /*0970*/  NOP ;  /* 0x0000000000007918 */ /* 0x000fc00000000000 */
        /* <DEDUP_REMOVED lines=8> */
.L_x_15:


//--------------------- .text._ZN4hpco9unary_ops4cuda10elu_kernelEPfPKfi --------------------------
	.section	.text._ZN4hpco9unary_ops4cuda10elu_kernelEPfPKfi,"ax",@progbits
	.align	128
        .global         _ZN4hpco9unary_ops4cuda10elu_kernelEPfPKfi
        .type           _ZN4hpco9unary_ops4cuda10elu_kernelEPfPKfi,@function
        .size           _ZN4hpco9unary_ops4cuda10elu_kernelEPfPKfi,(.L_x_17 - _ZN4hpco9unary_ops4cuda10elu_kernelEPfPKfi)
        .other          _ZN4hpco9unary_ops4cuda10elu_kernelEPfPKfi,@"STO_CUDA_ENTRY STV_DEFAULT"
_ZN4hpco9unary_ops4cuda10elu_kernelEPfPKfi:
.text._ZN4hpco9unary_ops4cuda10elu_kernelEPfPKfi:
        /* <DEDUP_REMOVED lines=10> */
[----:B------:R-:W-:-:S05]  /*00a0*/  LEA.HI.X R3, R0, UR7, R3, 0x2, P0 ;  /* 0x0000000700037c11 */ /* 0x000fca00080f1403 */
[----:B---3--:R-:W2:Y:S01]  /*00b0*/  LDG.E.CONSTANT R2, desc[UR8][R2.64] ;  /* 0x0000000802027981 */ /* 0x008ea2000c1e9900 */
[----:B------:R-:W0:Y:S01]  /*00c0*/  S2UR UR6, SR_CgaCtaId ;  /* 0x00000000000679c3 */ /* 0x000e220000008800 */
[----:B------:R-:W-:Y:S01]  /*00d0*/  UMOV UR5, 0x400 ;  /* 0x0000040000057882 */ /* 0x000fe20000000000 */
[----:B------:R-:W-:Y:S01]  /*00e0*/  PLOP3.LUT P0, PT, PT, PT, PT, 0x80, 0x8 ;  /* 0x000000000008781c */ /* 0x000fe20003f0f070 */
[----:B0-----:R-:W-:-:S06]  /*00f0*/  ULEA UR5, UR6, UR5, 0x18 ;  /* 0x0000000506057291 */ /* 0x001fcc000f8ec0ff */
[C---:B------:R-:W-:Y:S01]  /*0100*/  LEA R5, R9.reuse, UR5, 0x2 ;  /* 0x0000000509057c11 */ /* 0x040fe2000f8e10ff */
[----:B------:R-:W-:-:S04]  /*0110*/  VIADD R9, R9, UR4 ;  /* 0x0000000409097c36 */ /* 0x000fc80008000000 */
[----:B--2---:R-:W-:Y:S01]  /*0120*/  STS [R5], R2 ;  /* 0x0000000205007388 */ /* 0x004fe20000000800 */
[----:B------:R-:W-:Y:S06]  /*0130*/  BAR.SYNC.DEFER_BLOCKING 0x0 ;  /* 0x0000000000007b1d */ /* 0x000fec0000010000 */
[----:B------:R-:W0:Y:S02]  /*0140*/  LDS R0, [R5] ;  /* 0x0000000005007984 */ /* 0x000e240000000800 */
[----:B0-----:R-:W-:-:S13]  /*0150*/  FSETP.GT.AND P1, PT, R0, RZ, PT ;  /* 0x000000ff0000720b */ /* 0x001fda0003f24000 */
[----:B------:R-:W-:-:S05]  /*0160*/  @!P1 FMUL R4, R0, 1.4426950216293334961 ;  /* 0x3fb8aa3b00049820 */ /* 0x000fca0000400000 */
[----:B------:R-:W-:-:S04]  /*0170*/  @!P1 FSETP.GEU.AND P2, PT, R4, -126, PT ;  /* 0xc2fc00000400980b */ /* 0x000fc80003f4e000 */
[----:B------:R-:W-:-:S13]  /*0180*/  @!P1 PLOP3.LUT P0, PT, P2, PT, PT, 0x80, 0x8 ;  /* 0x000000000008981c */ /* 0x000fda000170f070 */
[----:B------:R-:W-:-:S04]  /*0190*/  @!P0 FMUL R4, R4, 0.5 ;  /* 0x3f00000004048820 */ /* 0x000fc80000400000 */
[----:B------:R-:W0:Y:S02]  /*01a0*/  @!P1 MUFU.EX2 R3, R4 ;  /* 0x0000000400039308 */ /* 0x000e240000000800 */
[----:B0-----:R-:W-:-:S04]  /*01b0*/  @!P0 FMUL R3, R3, R3 ;  /* 0x0000000303038220 */ /* 0x001fc80000400000 */
[----:B------:R-:W-:Y:S02]  /*01c0*/  @!P1 FADD R0, R3, -1 ;  /* 0xbf80000003009421 */ /* 0x000fe40000000000 */
[----:B------:R-:W0:Y:S03]  /*01d0*/  LDC.64 R2, c[0x0][0x380] ;  /* 0x0000e000ff027b82 */ /* 0x000e260000000a00 */
[----:B------:R-:W-:Y:S05]  /*01e0*/  STS [R5], R0 ;  /* 0x0000000005007388 */ /* 0x000fea0000000800 */
[----:B------:R-:W-:Y:S06]  /*01f0*/  BAR.SYNC.DEFER_BLOCKING 0x0 ;  /* 0x0000000000007b1d */ /* 0x000fec0000010000 */
[----:B------:R-:W1:Y:S01]  /*0200*/  LDS R7, [R5] ;  /* 0x0000000005077984 */ /* 0x000e620000000800 */
[----:B0-----:R-:W-:-:S05]  /*0210*/  IMAD.WIDE.U32 R2, R9, 0x4, R2 ;  /* 0x0000000409027825 */ /* 0x001fca00078e0002 */
[----:B-1----:R-:W-:Y:S01]  /*0220*/  STG.E desc[UR8][R2.64], R7 ;  /* 0x0000000702007986 */ /* 0x002fe2000c101908 */
[----:B------:R-:W-:Y:S05]  /*0230*/  EXIT ;  /* 0x000000000000794d */ /* 0x000fea0003800000 */
.L_x_14:
        /* <DEDUP_REMOVED lines=12> */
.L_x_17:


//--------------------- .nv.shared._ZN4hpco9unary_ops4cuda11silu_kernelEPfPKfi --------------------------
	.section	.nv.shared._ZN4hpco9unary_ops4cuda11silu_kernelEPfPKfi,"aw",@nobits
	.sectionflags	@""
	.align	16
	.zero		1024


//--------------------- .nv.shared.reserved.0     --------------------------
	.section	.nv.shared.reserved.0,"aw",@nobits
	.weak		__nv_reservedSMEM_offset_0_alias
	.size		__nv_reservedSMEM_offset_0_alias, 0, 64
	.other		__nv_reservedSMEM_offset_0_alias,@"STO_CUDA_RESERVED_SHARED STV_DEFAULT"
__nv_reservedSMEM_offset_0_alias:
	.zero		0
	.zero		64


//--------------------- .nv.shared._ZN4hpco9unary_ops4cuda10elu_kernelEPfPKfi --------------------------
	.section	.nv.shared._ZN4hpco9unary_ops4cuda10elu_kernelEPfPKfi,"aw",@nobits
	.sectionflags	@""
	.align	16
	.zero		1024


//--------------------- .nv.constant0._ZN4hpco9unary_ops4cuda11silu_kernelEPfPKfi --------------------------
	.section	.nv.constant0._ZN4hpco9unary_ops4cuda11silu_kernelEPfPKfi,"a",@progbits
	.sectionflags	@""
	.align	4
.nv.constant0._ZN4hpco9unary_ops4cuda11silu_kernelEPfPKfi:
	.zero		916


//--------------------- .nv.constant0._ZN4hpco9unary_ops4cuda10elu_kernelEPfPKfi --------------------------
	.section	.nv.constant0._ZN4hpco9unary_ops4cuda10elu_kernelEPfPKfi,"a",@progbits
	.sectionflags	@""
	.align	4
.nv.constant0._ZN4hpco9unary_ops4cuda10elu_kernelEPfPKfi:
	.zero		916


//--------------------- SYMBOLS --------------------------

	.type		.nv.reservedSmem.offset0,@object
	.size		.nv.reservedSmem.offset0,0x4
	.type		.nv.reservedSmem.cap,@object
	.size		.nv.reservedSmem.cap,0x4
